	.headerflags	@"EF_CUDA_TEXMODE_UNIFIED EF_CUDA_64BIT_ADDRESS EF_CUDA_ACCELERATORS EF_CUDA_SM90 EF_CUDA_VIRTUAL_SM(EF_CUDA_SM90)"
	.elftype	@"ET_EXEC"


//--------------------- .nv.info                  --------------------------
	.section	.nv.info,"",@"SHT_CUDA_INFO"
	.align	4


	//----- nvinfo : EIATTR_REGCOUNT
	.align		4
        /*0000*/ 	.byte	0x04, 0x2f
        /*0002*/ 	.short	(.L_3 - .L_2)
	.align		4
.L_2:
        /*0004*/ 	.word	index@(triton_poi_fused__native_batch_norm_legit_no_training_relu_51)
        /*0008*/ 	.word	0x00000011


	//----- nvinfo : EIATTR_MIN_STACK_SIZE
	.align		4
.L_3:
        /*000c*/ 	.byte	0x04, 0x12
        /*000e*/ 	.short	(.L_5 - .L_4)
	.align		4
.L_4:
        /*0010*/ 	.word	index@(triton_poi_fused__native_batch_norm_legit_no_training_relu_51)
        /*0014*/ 	.word	0x00000000


	//----- nvinfo : EIATTR_FRAME_SIZE
	.align		4
.L_5:
        /*0018*/ 	.byte	0x04, 0x11
        /*001a*/ 	.short	(.L_7 - .L_6)
	.align		4
.L_6:
        /*001c*/ 	.word	index@(triton_poi_fused__native_batch_norm_legit_no_training_relu_51)
        /*0020*/ 	.word	0x00000000


	//----- nvinfo : EIATTR_MIN_STACK_SIZE
	.align		4
.L_7:
        /*0024*/ 	.byte	0x04, 0x12
        /*0026*/ 	.short	(.L_9 - .L_8)
	.align		4
.L_8:
        /*0028*/ 	.word	index@(triton_poi_fused__native_batch_norm_legit_no_training_relu_51)
        /*002c*/ 	.word	0x00000000
.L_9:


//--------------------- .nv.info.triton_poi_fused__native_batch_norm_legit_no_training_relu_51 --------------------------
	.section	.nv.info.triton_poi_fused__native_batch_norm_legit_no_training_relu_51,"",@"SHT_CUDA_INFO"
	.sectionflags	@""
	.align	4


	//----- nvinfo : EIATTR_CUDA_API_VERSION
	.align		4
        /*0000*/ 	.byte	0x04, 0x37
        /*0002*/ 	.short	(.L_11 - .L_10)
.L_10:
        /*0004*/ 	.word	0x0000007c


	//----- nvinfo : EIATTR_KPARAM_INFO
	.align		4
.L_11:
        /*0008*/ 	.byte	0x04, 0x17
        /*000a*/ 	.short	(.L_13 - .L_12)
.L_12:
        /*000c*/ 	.word	0x00000000
        /*0010*/ 	.short	0x0006
        /*0012*/ 	.short	0x0030
        /*0014*/ 	.byte	0x00, 0xf0, 0x11, 0x00


	//----- nvinfo : EIATTR_KPARAM_INFO
	.align		4
.L_13:
        /*0018*/ 	.byte	0x04, 0x17
        /*001a*/ 	.short	(.L_15 - .L_14)
.L_14:
        /*001c*/ 	.word	0x00000000
        /*0020*/ 	.short	0x0005
        /*0022*/ 	.short	0x0028
        /*0024*/ 	.byte	0x00, 0xf4, 0x21, 0x00


	//----- nvinfo : EIATTR_KPARAM_INFO
	.align		4
.L_15:
        /*0028*/ 	.byte	0x04, 0x17
        /*002a*/ 	.short	(.L_17 - .L_16)
.L_16:
        /*002c*/ 	.word	0x00000000
        /*0030*/ 	.short	0x0004
        /*0032*/ 	.short	0x0020
        /*0034*/ 	.byte	0x00, 0xf4, 0x21, 0x00


	//----- nvinfo : EIATTR_KPARAM_INFO
	.align		4
.L_17:
        /*0038*/ 	.byte	0x04, 0x17
        /*003a*/ 	.short	(.L_19 - .L_18)
.L_18:
        /*003c*/ 	.word	0x00000000
        /*0040*/ 	.short	0x0003
        /*0042*/ 	.short	0x0018
        /*0044*/ 	.byte	0x00, 0xf4, 0x21, 0x00


	//----- nvinfo : EIATTR_KPARAM_INFO
	.align		4
.L_19:
        /*0048*/ 	.byte	0x04, 0x17
        /*004a*/ 	.short	(.L_21 - .L_20)
.L_20:
        /*004c*/ 	.word	0x00000000
        /*0050*/ 	.short	0x0002
        /*0052*/ 	.short	0x0010
        /*0054*/ 	.byte	0x00, 0xf4, 0x21, 0x00


	//----- nvinfo : EIATTR_KPARAM_INFO
	.align		4
.L_21:
        /*0058*/ 	.byte	0x04, 0x17
        /*005a*/ 	.short	(.L_23 - .L_22)
.L_22:
        /*005c*/ 	.word	0x00000000
        /*0060*/ 	.short	0x0001
        /*0062*/ 	.short	0x0008
        /*0064*/ 	.byte	0x00, 0xf4, 0x21, 0x00


	//----- nvinfo : EIATTR_KPARAM_INFO
	.align		4
.L_23:
        /*0068*/ 	.byte	0x04, 0x17
        /*006a*/ 	.short	(.L_25 - .L_24)
.L_24:
        /*006c*/ 	.word	0x00000000
        /*0070*/ 	.short	0x0000
        /*0072*/ 	.short	0x0000
        /*0074*/ 	.byte	0x00, 0xf4, 0x21, 0x00


	//----- nvinfo : EIATTR_SPARSE_MMA_MASK
	.align		4
.L_25:
        /*0078*/ 	.byte	0x03, 0x50
        /*007a*/ 	.short	0x0000


	//----- nvinfo : EIATTR_MAXREG_COUNT
	.align		4
        /*007c*/ 	.byte	0x03, 0x1b
        /*007e*/ 	.short	0x00ff


	//----- nvinfo : EIATTR_EXIT_INSTR_OFFSETS
	.align		4
        /*0080*/ 	.byte	0x04, 0x1c
        /*0082*/ 	.short	(.L_27 - .L_26)


	//   ....[0]....
.L_26:
        /*0084*/ 	.word	0x00000360


	//----- nvinfo : EIATTR_REQNTID
	.align		4
.L_27:
        /*0088*/ 	.byte	0x04, 0x10
        /*008a*/ 	.short	(.L_29 - .L_28)
.L_28:
        /*008c*/ 	.word	0x00000080
        /*0090*/ 	.word	0x00000001
        /*0094*/ 	.word	0x00000001


	//----- nvinfo : EIATTR_CBANK_PARAM_SIZE
	.align		4
.L_29:
        /*0098*/ 	.byte	0x03, 0x19
        /*009a*/ 	.short	0x0034


	//----- nvinfo : EIATTR_PARAM_CBANK
	.align		4
        /*009c*/ 	.byte	0x04, 0x0a
        /*009e*/ 	.short	(.L_31 - .L_30)
	.align		4
.L_30:
        /*00a0*/ 	.word	index@(.nv.constant0.triton_poi_fused__native_batch_norm_legit_no_training_relu_51)
        /*00a4*/ 	.short	0x0210
        /*00a6*/ 	.short	0x0034


	//----- nvinfo : EIATTR_SW_WAR
	.align		4
.L_31:
        /*00a8*/ 	.byte	0x04, 0x36
        /*00aa*/ 	.short	(.L_33 - .L_32)
.L_32:
        /*00ac*/ 	.word	0x00000008
.L_33:


//--------------------- .nv.callgraph             --------------------------
	.section	.nv.callgraph,"",@"SHT_CUDA_CALLGRAPH"
	.align	4
	.sectionentsize	8
	.align		4
        /*0000*/ 	.word	0x00000000
	.align		4
        /*0004*/ 	.word	0xffffffff
	.align		4
        /*0008*/ 	.word	0x00000000
	.align		4
        /*000c*/ 	.word	0xfffffffe
	.align		4
        /*0010*/ 	.word	0x00000000
	.align		4
        /*0014*/ 	.word	0xfffffffd
	.align		4
        /*0018*/ 	.word	0x00000000
	.align		4
        /*001c*/ 	.word	0xfffffffc


//--------------------- .nv.constant4             --------------------------
	.section	.nv.constant4,"a",@progbits
	.align	8
	.align		8
.nv.constant4:
        /*0000*/ 	.dword	_$_str
	.align		8
        /*0008*/ 	.dword	_$_str_$_2


//--------------------- .text.triton_poi_fused__native_batch_norm_legit_no_training_relu_51 --------------------------
	.section	.text.triton_poi_fused__native_batch_norm_legit_no_training_relu_51,"ax",@progbits
	.align	128
        .global         triton_poi_fused__native_batch_norm_legit_no_training_relu_51
        .type           triton_poi_fused__native_batch_norm_legit_no_training_relu_51,@function
        .size           triton_poi_fused__native_batch_norm_legit_no_training_relu_51,(.L_x_1 - triton_poi_fused__native_batch_norm_legit_no_training_relu_51)
        .other          triton_poi_fused__native_batch_norm_legit_no_training_relu_51,@"STO_CUDA_ENTRY STV_DEFAULT"
triton_poi_fused__native_batch_norm_legit_no_training_relu_51:
.text.triton_poi_fused__native_batch_norm_legit_no_training_relu_51:
[----:B------:R-:W-:Y:S01]  /*0000*/  LDC R1, c[0x0][0x28] ;  /* 0x00000a00ff017b82 */ /* 0x000fe20000000800 */
[----:B------:R-:W1:Y:S07]  /*0010*/  S2R R0, SR_TID.X ;  /* 0x0000000000007919 */ /* 0x000e6e0000002100 */
[----:B------:R-:W2:Y:S01]  /*0020*/  LDC.64 R6, c[0x0][0x220] ;  /* 0x00008800ff067b82 */ /* 0x000ea20000000a00 */
[----:B------:R-:W-:Y:S01]  /*0030*/  ULDC.64 UR4, c[0x0][0x208] ;  /* 0x0000820000047ab9 */ /* 0x000fe20000000a00 */
[----:B------:R-:W3:Y:S06]  /*0040*/  S2R R5, SR_CTAID.X ;  /* 0x0000000000057919 */ /* 0x000eec0000002500 */
[----:B------:R-:W4:Y:S08]  /*0050*/  LDC.64 R8, c[0x0][0x228] ;  /* 0x00008a00ff087b82 */ /* 0x000f300000000a00 */
[----:B------:R-:W5:Y:S01]  /*0060*/  LDC.64 R10, c[0x0][0x230] ;  /* 0x00008c00ff0a7b82 */ /* 0x000f620000000a00 */
[----:B-1----:R-:W-:-:S02]  /*0070*/  SHF.L.U32 R0, R0, 0x1, RZ ;  /* 0x0000000100007819 */ /* 0x002fc400000006ff */
[----:B---3--:R-:W-:Y:S02]  /*0080*/  SHF.R.S32.HI R3, RZ, 0x17, R5 ;  /* 0x00000017ff037819 */ /* 0x008fe40000011405 */
[----:B------:R-:W-:Y:S02]  /*0090*/  LOP3.LUT R0, R0, 0xfe, RZ, 0xc0, !PT ;  /* 0x000000fe00007812 */ /* 0x000fe400078ec0ff */
[----:B------:R-:W-:Y:S02]  /*00a0*/  SGXT R3, R3, 0x1 ;  /* 0x000000010303781a */ /* 0x000fe40000000200 */
[----:B------:R-:W-:-:S04]  /*00b0*/  LEA R0, R5, R0, 0x8 ;  /* 0x0000000005007211 */ /* 0x000fc800078e40ff */
[----:B------:R-:W-:-:S04]  /*00c0*/  LEA.HI R3, R3, R0, RZ, 0x2 ;  /* 0x0000000003037211 */ /* 0x000fc800078f10ff */
[----:B------:R-:W-:-:S05]  /*00d0*/  SHF.R.S32.HI R3, RZ, 0x2, R3 ;  /* 0x00000002ff037819 */ /* 0x000fca0000011403 */
[----:B------:R-:W-:-:S05]  /*00e0*/  IMAD.HI R2, R3, 0x2aaaaaab, RZ ;  /* 0x2aaaaaab03027827 */ /* 0x000fca00078e02ff */
[----:B------:R-:W-:-:S04]  /*00f0*/  SHF.R.U32.HI R5, RZ, 0x1f, R2 ;  /* 0x0000001fff057819 */ /* 0x000fc80000011602 */
[----:B------:R-:W-:Y:S02]  /*0100*/  LEA.HI R2, R2, R5, RZ, 0x19 ;  /* 0x0000000502027211 */ /* 0x000fe400078fc8ff */
[----:B------:R-:W1:Y:S03]  /*0110*/  LDC.64 R4, c[0x0][0x218] ;  /* 0x00008600ff047b82 */ /* 0x000e660000000a00 */
[----:B------:R-:W-:-:S04]  /*0120*/  IMAD R13, R2, -0x300, R3 ;  /* 0xfffffd00020d7824 */ /* 0x000fc800078e0203 */
[C---:B--2---:R-:W-:Y:S01]  /*0130*/  IMAD.WIDE R6, R13.reuse, 0x4, R6 ;  /* 0x000000040d067825 */ /* 0x044fe200078e0206 */
[----:B------:R-:W2:Y:S05]  /*0140*/  LDC.64 R2, c[0x0][0x210] ;  /* 0x00008400ff027b82 */ /* 0x000eaa0000000a00 */
[----:B------:R-:W3:Y:S01]  /*0150*/  LDG.E.EL R6, desc[UR4][R6.64] ;  /* 0x0000000406067981 */ /* 0x000ee2000c2e1900 */
[----:B----4-:R-:W-:-:S04]  /*0160*/  IMAD.WIDE R8, R13, 0x4, R8 ;  /* 0x000000040d087825 */ /* 0x010fc800078e0208 */
[C---:B-----5:R-:W-:Y:S02]  /*0170*/  IMAD.WIDE R10, R13.reuse, 0x4, R10 ;  /* 0x000000040d0a7825 */ /* 0x060fe400078e020a */
[----:B------:R-:W4:Y:S02]  /*0180*/  LDG.E.EL R8, desc[UR4][R8.64] ;  /* 0x0000000408087981 */ /* 0x000f24000c2e1900 */
[----:B-1----:R-:W-:Y:S02]  /*0190*/  IMAD.WIDE R4, R13, 0x4, R4 ;  /* 0x000000040d047825 */ /* 0x002fe400078e0204 */
[----:B------:R-:W4:Y:S04]  /*01a0*/  LDG.E.EL R11, desc[UR4][R10.64] ;  /* 0x000000040a0b7981 */ /* 0x000f28000c2e1900 */
[----:B------:R1:W5:Y:S01]  /*01b0*/  LDG.E.EL R12, desc[UR4][R4.64] ;  /* 0x00000004040c7981 */ /* 0x000362000c2e1900 */
[----:B--2---:R-:W-:-:S06]  /*01c0*/  IMAD.WIDE R2, R0, 0x4, R2 ;  /* 0x0000000400027825 */ /* 0x004fcc00078e0202 */
[----:B------:R-:W5:Y:S01]  /*01d0*/  LDG.E.64 R2, desc[UR4][R2.64] ;  /* 0x0000000402027981 */ /* 0x000f62000c1e1b00 */
[----:B------:R-:W-:Y:S01]  /*01e0*/  HFMA2.MMA R14, -RZ, RZ, 1.625, 0 ;  /* 0x3e800000ff0e7435 */ /* 0x000fe200000001ff */
[----:B-1----:R-:W1:Y:S02]  /*01f0*/  LDC.64 R4, c[0x0][0x238] ;  /* 0x00008e00ff047b82 */ /* 0x002e640000000a00 */
[----:B-1----:R-:W-:-:S04]  /*0200*/  IMAD.WIDE R4, R0, 0x4, R4 ;  /* 0x0000000400047825 */ /* 0x002fc800078e0204 */
[----:B---3--:R-:W-:-:S04]  /*0210*/  FADD R6, R6, 0.0010000000474974513054 ;  /* 0x3a83126f06067421 */ /* 0x008fc80000000000 */
[----:B------:R-:W1:Y:S02]  /*0220*/  MUFU.SQRT R7, R6 ;  /* 0x0000000600077308 */ /* 0x000e640000002000 */
[C---:B-1----:R-:W-:Y:S02]  /*0230*/  FSETP.GT.AND P0, PT, R7.reuse, 8.50705917302346158658e+37, PT ;  /* 0x7e8000000700780b */ /* 0x042fe40003f04000 */
[----:B------:R-:W-:-:S11]  /*0240*/  FSETP.GEU.AND P1, PT, R7, 1.175494350822287508e-38, PT ;  /* 0x008000000700780b */ /* 0x000fd60003f2e000 */
[----:B------:R-:W-:-:S04]  /*0250*/  @P0 FMUL R7, R7, 0.25 ;  /* 0x3e80000007070820 */ /* 0x000fc80000400000 */
[----:B------:R-:W-:-:S06]  /*0260*/  @!P1 FMUL R7, R7, 16777216 ;  /* 0x4b80000007079820 */ /* 0x000fcc0000400000 */
[----:B------:R-:W1:Y:S01]  /*0270*/  MUFU.RCP R7, R7 ;  /* 0x0000000700077308 */ /* 0x000e620000001000 */
[----:B------:R-:W-:Y:S01]  /*0280*/  FSEL R14, R14, 1, P0 ;  /* 0x3f8000000e0e7808 */ /* 0x000fe20000000000 */
[----:B-----5:R-:W-:-:S04]  /*0290*/  FADD R2, R2, -R12 ;  /* 0x8000000c02027221 */ /* 0x020fc80000000000 */
[----:B------:R-:W-:Y:S01]  /*02a0*/  @!P1 FMUL R14, R14, 16777216 ;  /* 0x4b8000000e0e9820 */ /* 0x000fe20000400000 */
[----:B------:R-:W-:-:S03]  /*02b0*/  FADD R3, R3, -R12 ;  /* 0x8000000c03037221 */ /* 0x000fc60000000000 */
[----:B-1----:R-:W-:-:S04]  /*02c0*/  FMUL R14, R7, R14 ;  /* 0x0000000e070e7220 */ /* 0x002fc80000400000 */
[-C--:B------:R-:W-:Y:S01]  /*02d0*/  FMUL R2, R2, R14.reuse ;  /* 0x0000000e02027220 */ /* 0x080fe20000400000 */
[----:B------:R-:W-:-:S03]  /*02e0*/  FMUL R14, R3, R14 ;  /* 0x0000000e030e7220 */ /* 0x000fc60000400000 */
[C-C-:B----4-:R-:W-:Y:S01]  /*02f0*/  FFMA R2, R8.reuse, R2, R11.reuse ;  /* 0x0000000208027223 */ /* 0x150fe2000000000b */
[----:B------:R-:W-:-:S04]  /*0300*/  FFMA R14, R8, R14, R11 ;  /* 0x0000000e080e7223 */ /* 0x000fc8000000000b */
[----:B------:R-:W-:Y:S02]  /*0310*/  FSETP.GEU.AND P0, PT, R2, RZ, PT ;  /* 0x000000ff0200720b */ /* 0x000fe40003f0e000 */
[----:B------:R-:W-:Y:S02]  /*0320*/  FSETP.GEU.AND P1, PT, R14, RZ, PT ;  /* 0x000000ff0e00720b */ /* 0x000fe40003f2e000 */
[----:B------:R-:W-:Y:S02]  /*0330*/  FSEL R2, R2, RZ, P0 ;  /* 0x000000ff02027208 */ /* 0x000fe40000000000 */
[----:B------:R-:W-:-:S05]  /*0340*/  FSEL R3, R14, RZ, P1 ;  /* 0x000000ff0e037208 */ /* 0x000fca0000800000 */
[----:B------:R-:W-:Y:S01]  /*0350*/  STG.E.64 desc[UR4][R4.64], R2 ;  /* 0x0000000204007986 */ /* 0x000fe2000c101b04 */
[----:B------:R-:W-:Y:S05]  /*0360*/  EXIT ;  /* 0x000000000000794d */ /* 0x000fea0003800000 */
.L_x_0:
[----:B------:R-:W-:-:S00]  /*0370*/  BRA `(.L_x_0) ;  /* 0xfffffffc00fc7947 */ /* 0x000fc0000383ffff */
[----:B------:R-:W-:-:S00]  /*0380*/  NOP ;  /* 0x0000000000007918 */ /* 0x000fc00000000000 */
[----:B------:R-:W-:-:S00]  /*0390*/  NOP ;  /* 0x0000000000007918 */ /* 0x000fc00000000000 */
[----:B------:R-:W-:-:S00]  /*03a0*/  NOP ;  /* 0x0000000000007918 */ /* 0x000fc00000000000 */
[----:B------:R-:W-:-:S00]  /*03b0*/  NOP ;  /* 0x0000000000007918 */ /* 0x000fc00000000000 */
[----:B------:R-:W-:-:S00]  /*03c0*/  NOP ;  /* 0x0000000000007918 */ /* 0x000fc00000000000 */
[----:B------:R-:W-:-:S00]  /*03d0*/  NOP ;  /* 0x0000000000007918 */ /* 0x000fc00000000000 */
[----:B------:R-:W-:-:S00]  /*03e0*/  NOP ;  /* 0x0000000000007918 */ /* 0x000fc00000000000 */
[----:B------:R-:W-:-:S00]  /*03f0*/  NOP ;  /* 0x0000000000007918 */ /* 0x000fc00000000000 */
.L_x_1:


//--------------------- .nv.global.init           --------------------------
	.section	.nv.global.init,"aw",@progbits
.nv.global.init:
	.type		_$_str,@object
	.size		_$_str,(_$_str_$_2 - _$_str)
_$_str:
        /*0000*/ 	.byte	0x5f, 0x5f, 0x43, 0x55, 0x44, 0x41, 0x5f, 0x46, 0x54, 0x5a, 0x00
	.type		_$_str_$_2,@object
	.size		_$_str_$_2,(.L_1 - _$_str_$_2)
_$_str_$_2:
        /*000b*/ 	.byte	0x5f, 0x5f, 0x43, 0x55, 0x44, 0x41, 0x5f, 0x50, 0x52, 0x45, 0x43, 0x5f, 0x53, 0x51, 0x52, 0x54
        /*001b*/ 	.byte	0x00
.L_1:


//--------------------- .nv.constant0.triton_poi_fused__native_batch_norm_legit_no_training_relu_51 --------------------------
	.section	.nv.constant0.triton_poi_fused__native_batch_norm_legit_no_training_relu_51,"a",@progbits
	.sectionflags	@""
	.align	4
.nv.constant0.triton_poi_fused__native_batch_norm_legit_no_training_relu_51:
	.zero		580
